	.headerflags	@"EF_CUDA_TEXMODE_UNIFIED EF_CUDA_64BIT_ADDRESS EF_CUDA_ACCELERATORS EF_CUDA_SM90 EF_CUDA_VIRTUAL_SM(EF_CUDA_SM90)"
	.elftype	@"ET_EXEC"


//--------------------- .nv.info                  --------------------------
	.section	.nv.info,"",@"SHT_CUDA_INFO"
	.align	4


	//----- nvinfo : EIATTR_REGCOUNT
	.align		4
        /*0000*/ 	.byte	0x04, 0x2f
        /*0002*/ 	.short	(.L_1 - .L_0)
	.align		4
.L_0:
        /*0004*/ 	.word	index@(triton_poi_fused_cat_11)
        /*0008*/ 	.word	0x00000020


	//----- nvinfo : EIATTR_MIN_STACK_SIZE
	.align		4
.L_1:
        /*000c*/ 	.byte	0x04, 0x12
        /*000e*/ 	.short	(.L_3 - .L_2)
	.align		4
.L_2:
        /*0010*/ 	.word	index@(triton_poi_fused_cat_11)
        /*0014*/ 	.word	0x00000000


	//----- nvinfo : EIATTR_FRAME_SIZE
	.align		4
.L_3:
        /*0018*/ 	.byte	0x04, 0x11
        /*001a*/ 	.short	(.L_5 - .L_4)
	.align		4
.L_4:
        /*001c*/ 	.word	index@(triton_poi_fused_cat_11)
        /*0020*/ 	.word	0x00000000


	//----- nvinfo : EIATTR_MIN_STACK_SIZE
	.align		4
.L_5:
        /*0024*/ 	.byte	0x04, 0x12
        /*0026*/ 	.short	(.L_7 - .L_6)
	.align		4
.L_6:
        /*0028*/ 	.word	index@(triton_poi_fused_cat_11)
        /*002c*/ 	.word	0x00000000
.L_7:


//--------------------- .nv.info.triton_poi_fused_cat_11 --------------------------
	.section	.nv.info.triton_poi_fused_cat_11,"",@"SHT_CUDA_INFO"
	.sectionflags	@""
	.align	4


	//----- nvinfo : EIATTR_CUDA_API_VERSION
	.align		4
        /*0000*/ 	.byte	0x04, 0x37
        /*0002*/ 	.short	(.L_9 - .L_8)
.L_8:
        /*0004*/ 	.word	0x0000007c


	//----- nvinfo : EIATTR_KPARAM_INFO
	.align		4
.L_9:
        /*0008*/ 	.byte	0x04, 0x17
        /*000a*/ 	.short	(.L_11 - .L_10)
.L_10:
        /*000c*/ 	.word	0x00000000
        /*0010*/ 	.short	0x0004
        /*0012*/ 	.short	0x0020
        /*0014*/ 	.byte	0x00, 0xf0, 0x11, 0x00


	//----- nvinfo : EIATTR_KPARAM_INFO
	.align		4
.L_11:
        /*0018*/ 	.byte	0x04, 0x17
        /*001a*/ 	.short	(.L_13 - .L_12)
.L_12:
        /*001c*/ 	.word	0x00000000
        /*0020*/ 	.short	0x0003
        /*0022*/ 	.short	0x0018
        /*0024*/ 	.byte	0x00, 0xf4, 0x21, 0x00


	//----- nvinfo : EIATTR_KPARAM_INFO
	.align		4
.L_13:
        /*0028*/ 	.byte	0x04, 0x17
        /*002a*/ 	.short	(.L_15 - .L_14)
.L_14:
        /*002c*/ 	.word	0x00000000
        /*0030*/ 	.short	0x0002
        /*0032*/ 	.short	0x0010
        /*0034*/ 	.byte	0x00, 0xf4, 0x21, 0x00


	//----- nvinfo : EIATTR_KPARAM_INFO
	.align		4
.L_15:
        /*0038*/ 	.byte	0x04, 0x17
        /*003a*/ 	.short	(.L_17 - .L_16)
.L_16:
        /*003c*/ 	.word	0x00000000
        /*0040*/ 	.short	0x0001
        /*0042*/ 	.short	0x0008
        /*0044*/ 	.byte	0x00, 0xf4, 0x21, 0x00


	//----- nvinfo : EIATTR_KPARAM_INFO
	.align		4
.L_17:
        /*0048*/ 	.byte	0x04, 0x17
        /*004a*/ 	.short	(.L_19 - .L_18)
.L_18:
        /*004c*/ 	.word	0x00000000
        /*0050*/ 	.short	0x0000
        /*0052*/ 	.short	0x0000
        /*0054*/ 	.byte	0x00, 0xf4, 0x21, 0x00


	//----- nvinfo : EIATTR_SPARSE_MMA_MASK
	.align		4
.L_19:
        /*0058*/ 	.byte	0x03, 0x50
        /*005a*/ 	.short	0x0000


	//----- nvinfo : EIATTR_MAXREG_COUNT
	.align		4
        /*005c*/ 	.byte	0x03, 0x1b
        /*005e*/ 	.short	0x00ff


	//----- nvinfo : EIATTR_EXIT_INSTR_OFFSETS
	.align		4
        /*0060*/ 	.byte	0x04, 0x1c
        /*0062*/ 	.short	(.L_21 - .L_20)


	//   ....[0]....
.L_20:
        /*0064*/ 	.word	0x00000740


	//----- nvinfo : EIATTR_REQNTID
	.align		4
.L_21:
        /*0068*/ 	.byte	0x04, 0x10
        /*006a*/ 	.short	(.L_23 - .L_22)
.L_22:
        /*006c*/ 	.word	0x00000080
        /*0070*/ 	.word	0x00000001
        /*0074*/ 	.word	0x00000001


	//----- nvinfo : EIATTR_CBANK_PARAM_SIZE
	.align		4
.L_23:
        /*0078*/ 	.byte	0x03, 0x19
        /*007a*/ 	.short	0x0024


	//----- nvinfo : EIATTR_PARAM_CBANK
	.align		4
        /*007c*/ 	.byte	0x04, 0x0a
        /*007e*/ 	.short	(.L_25 - .L_24)
	.align		4
.L_24:
        /*0080*/ 	.word	index@(.nv.constant0.triton_poi_fused_cat_11)
        /*0084*/ 	.short	0x0210
        /*0086*/ 	.short	0x0024


	//----- nvinfo : EIATTR_SW_WAR
	.align		4
.L_25:
        /*0088*/ 	.byte	0x04, 0x36
        /*008a*/ 	.short	(.L_27 - .L_26)
.L_26:
        /*008c*/ 	.word	0x00000008
.L_27:


//--------------------- .nv.callgraph             --------------------------
	.section	.nv.callgraph,"",@"SHT_CUDA_CALLGRAPH"
	.align	4
	.sectionentsize	8
	.align		4
        /*0000*/ 	.word	0x00000000
	.align		4
        /*0004*/ 	.word	0xffffffff
	.align		4
        /*0008*/ 	.word	0x00000000
	.align		4
        /*000c*/ 	.word	0xfffffffe
	.align		4
        /*0010*/ 	.word	0x00000000
	.align		4
        /*0014*/ 	.word	0xfffffffd
	.align		4
        /*0018*/ 	.word	0x00000000
	.align		4
        /*001c*/ 	.word	0xfffffffc


//--------------------- .text.triton_poi_fused_cat_11 --------------------------
	.section	.text.triton_poi_fused_cat_11,"ax",@progbits
	.align	128
        .global         triton_poi_fused_cat_11
        .type           triton_poi_fused_cat_11,@function
        .size           triton_poi_fused_cat_11,(.L_x_1 - triton_poi_fused_cat_11)
        .other          triton_poi_fused_cat_11,@"STO_CUDA_ENTRY STV_DEFAULT"
triton_poi_fused_cat_11:
.text.triton_poi_fused_cat_11:
[----:B------:R-:W-:Y:S01]  /*0000*/  LDC R1, c[0x0][0x28] ;  /* 0x00000a00ff017b82 */ /* 0x000fe20000000800 */
[----:B------:R-:W1:Y:S01]  /*0010*/  S2R R0, SR_TID.X ;  /* 0x0000000000007919 */ /* 0x000e620000002100 */
[----:B------:R-:W-:Y:S01]  /*0020*/  IMAD.MOV.U32 R14, RZ, RZ, RZ ;  /* 0x000000ffff0e7224 */ /* 0x000fe200078e00ff */
[----:B------:R-:W-:Y:S01]  /*0030*/  CS2R R24, SRZ ;  /* 0x0000000000187805 */ /* 0x000fe2000001ff00 */
[----:B------:R-:W-:Y:S01]  /*0040*/  ULDC.64 UR4, c[0x0][0x208] ;  /* 0x0000820000047ab9 */ /* 0x000fe20000000a00 */
[----:B------:R-:W2:Y:S01]  /*0050*/  S2R R3, SR_CTAID.X ;  /* 0x0000000000037919 */ /* 0x000ea20000002500 */
[----:B------:R-:W-:Y:S01]  /*0060*/  CS2R R20, SRZ ;  /* 0x0000000000147805 */ /* 0x000fe2000001ff00 */
[----:B-1----:R-:W-:-:S05]  /*0070*/  IMAD.SHL.U32 R0, R0, 0x4, RZ ;  /* 0x0000000400007824 */ /* 0x002fca00078e00ff */
[----:B------:R-:W-:-:S05]  /*0080*/  LOP3.LUT R0, R0, 0x1fc, RZ, 0xc0, !PT ;  /* 0x000001fc00007812 */ /* 0x000fca00078ec0ff */
[----:B--2---:R-:W-:Y:S01]  /*0090*/  IMAD R22, R3, 0x400, R0 ;  /* 0x0000040003167824 */ /* 0x004fe200078e0200 */
[----:B------:R-:W-:-:S03]  /*00a0*/  SHF.R.S32.HI R3, RZ, 0x15, R3 ;  /* 0x00000015ff037819 */ /* 0x000fc60000011403 */
[----:B------:R-:W-:Y:S01]  /*00b0*/  VIADD R0, R22, 0x200 ;  /* 0x0000020016007836 */ /* 0x000fe20000000000 */
[----:B------:R-:W-:-:S04]  /*00c0*/  SGXT R3, R3, 0x1 ;  /* 0x000000010303781a */ /* 0x000fc80000000200 */
[----:B------:R-:W-:Y:S02]  /*00d0*/  SHF.R.S32.HI R5, RZ, 0x1f, R0 ;  /* 0x0000001fff057819 */ /* 0x000fe40000011400 */
[-C--:B------:R-:W-:Y:S02]  /*00e0*/  LEA.HI R2, R3, R0.reuse, RZ, 0xa ;  /* 0x0000000003027211 */ /* 0x080fe400078f50ff */
[----:B------:R-:W-:Y:S02]  /*00f0*/  LEA.HI R4, R5, R0, RZ, 0x12 ;  /* 0x0000000005047211 */ /* 0x000fe400078f90ff */
[----:B------:R-:W-:Y:S02]  /*0100*/  LEA.HI R3, R3, R22, RZ, 0xa ;  /* 0x0000001603037211 */ /* 0x000fe400078f50ff */
[----:B------:R-:W-:Y:S02]  /*0110*/  LOP3.LUT R7, R4, 0xfffc0000, RZ, 0xc0, !PT ;  /* 0xfffc000004077812 */ /* 0x000fe400078ec0ff */
[----:B------:R-:W-:-:S02]  /*0120*/  SHF.R.S32.HI R5, RZ, 0x1f, R22 ;  /* 0x0000001fff057819 */ /* 0x000fc40000011416 */
[----:B------:R-:W-:Y:S01]  /*0130*/  LOP3.LUT R9, R2, 0xfffffc00, RZ, 0xc0, !PT ;  /* 0xfffffc0002097812 */ /* 0x000fe200078ec0ff */
[C---:B------:R-:W-:Y:S01]  /*0140*/  IMAD.IADD R11, R0.reuse, 0x1, -R7 ;  /* 0x00000001000b7824 */ /* 0x040fe200078e0a07 */
[----:B------:R-:W-:Y:S02]  /*0150*/  LOP3.LUT R7, R3, 0xfffffc00, RZ, 0xc0, !PT ;  /* 0xfffffc0003077812 */ /* 0x000fe400078ec0ff */
[----:B------:R-:W-:Y:S01]  /*0160*/  LEA.HI R5, R5, R22, RZ, 0x12 ;  /* 0x0000001605057211 */ /* 0x000fe200078f90ff */
[----:B------:R-:W-:Y:S01]  /*0170*/  IMAD.IADD R13, R0, 0x1, -R9 ;  /* 0x00000001000d7824 */ /* 0x000fe200078e0a09 */
[----:B------:R-:W-:Y:S01]  /*0180*/  SHF.R.S32.HI R3, RZ, 0xa, R3 ;  /* 0x0000000aff037819 */ /* 0x000fe20000011403 */
[----:B------:R-:W-:Y:S01]  /*0190*/  IMAD.IADD R28, R22, 0x1, -R7 ;  /* 0x00000001161c7824 */ /* 0x000fe200078e0a07 */
[----:B------:R-:W-:Y:S01]  /*01a0*/  LOP3.LUT R7, R5, 0xfffc0000, RZ, 0xc0, !PT ;  /* 0xfffc000005077812 */ /* 0x000fe200078ec0ff */
[----:B------:R-:W1:Y:S01]  /*01b0*/  LDC.64 R8, c[0x0][0x220] ;  /* 0x00008800ff087b82 */ /* 0x000e620000000a00 */
[----:B------:R-:W-:-:S02]  /*01c0*/  SHF.R.S32.HI R2, RZ, 0xa, R2 ;  /* 0x0000000aff027819 */ /* 0x000fc40000011402 */
[----:B------:R-:W-:Y:S01]  /*01d0*/  SHF.R.S32.HI R5, RZ, 0x12, R5 ;  /* 0x00000012ff057819 */ /* 0x000fe20000011405 */
[----:B------:R-:W-:Y:S01]  /*01e0*/  IMAD.IADD R0, R22, 0x1, -R7 ;  /* 0x0000000116007824 */ /* 0x000fe200078e0a07 */
[----:B------:R-:W-:Y:S02]  /*01f0*/  LEA.HI R6, R3, R3, RZ, 0x8 ;  /* 0x0000000303067211 */ /* 0x000fe400078f40ff */
[----:B------:R-:W-:Y:S01]  /*0200*/  LEA.HI R7, R2, R2, RZ, 0x8 ;  /* 0x0000000202077211 */ /* 0x000fe200078f40ff */
[C---:B------:R-:W-:Y:S01]  /*0210*/  IMAD R28, R5.reuse, 0x20000, R28 ;  /* 0x00020000051c7824 */ /* 0x040fe200078e021c */
[----:B------:R-:W-:Y:S01]  /*0220*/  LOP3.LUT R6, R6, 0xffffff00, RZ, 0xc0, !PT ;  /* 0xffffff0006067812 */ /* 0x000fe200078ec0ff */
[----:B------:R-:W-:Y:S01]  /*0230*/  IMAD R23, R5, 0x20000, R0 ;  /* 0x0002000005177824 */ /* 0x000fe200078e0200 */
[----:B------:R-:W-:Y:S01]  /*0240*/  SHF.R.S32.HI R4, RZ, 0x12, R4 ;  /* 0x00000012ff047819 */ /* 0x000fe20000011404 */
[----:B------:R-:W-:Y:S01]  /*0250*/  IMAD.MOV.U32 R0, RZ, RZ, RZ ;  /* 0x000000ffff007224 */ /* 0x000fe200078e00ff */
[----:B------:R-:W-:Y:S01]  /*0260*/  LOP3.LUT R5, R7, 0xffffff00, RZ, 0xc0, !PT ;  /* 0xffffff0007057812 */ /* 0x000fe200078ec0ff */
[----:B------:R-:W-:-:S02]  /*0270*/  IMAD.IADD R3, R3, 0x1, -R6 ;  /* 0x0000000103037824 */ /* 0x000fc400078e0a06 */
[C---:B------:R-:W-:Y:S02]  /*0280*/  IMAD R6, R4.reuse, 0x20000, R13 ;  /* 0x0002000004067824 */ /* 0x040fe400078e020d */
[----:B------:R-:W-:Y:S01]  /*0290*/  IMAD R7, R4, 0x20000, R11 ;  /* 0x0002000004077824 */ /* 0x000fe200078e020b */
[----:B------:R-:W2:Y:S01]  /*02a0*/  LDC.64 R12, c[0x0][0x218] ;  /* 0x00008600ff0c7b82 */ /* 0x000ea20000000a00 */
[----:B------:R-:W-:Y:S01]  /*02b0*/  IMAD.IADD R26, R2, 0x1, -R5 ;  /* 0x00000001021a7824 */ /* 0x000fe200078e0a05 */
[C---:B------:R-:W-:Y:S01]  /*02c0*/  ISETP.GT.AND P0, PT, R3.reuse, 0x7f, PT ;  /* 0x0000007f0300780c */ /* 0x040fe20003f04270 */
[C---:B------:R-:W-:Y:S01]  /*02d0*/  VIADD R27, R3.reuse, 0xffffff80 ;  /* 0xffffff80031b7836 */ /* 0x040fe20000000000 */
[----:B------:R-:W-:Y:S01]  /*02e0*/  ISETP.GE.AND P2, PT, R3, 0x80, PT ;  /* 0x000000800300780c */ /* 0x000fe20003f46270 */
[C---:B------:R-:W-:Y:S01]  /*02f0*/  VIADD R15, R26.reuse, 0xffffff80 ;  /* 0xffffff801a0f7836 */ /* 0x040fe20000000000 */
[----:B------:R-:W-:Y:S01]  /*0300*/  ISETP.GT.AND P1, PT, R26, 0x7f, PT ;  /* 0x0000007f1a00780c */ /* 0x000fe20003f24270 */
[----:B-1----:R-:W-:Y:S01]  /*0310*/  IMAD.WIDE R10, R27, 0x4, R8 ;  /* 0x000000041b0a7825 */ /* 0x002fe200078e0208 */
[----:B------:R-:W1:Y:S01]  /*0320*/  LDC.64 R4, c[0x0][0x210] ;  /* 0x00008400ff047b82 */ /* 0x000e620000000a00 */
[----:B------:R-:W-:-:S02]  /*0330*/  CS2R R2, SRZ ;  /* 0x0000000000027805 */ /* 0x000fc4000001ff00 */
[----:B------:R-:W-:Y:S02]  /*0340*/  CS2R R16, SRZ ;  /* 0x0000000000107805 */ /* 0x000fe4000001ff00 */
[----:B------:R-:W-:Y:S01]  /*0350*/  CS2R R18, SRZ ;  /* 0x0000000000127805 */ /* 0x000fe2000001ff00 */
[----:B------:R-:W-:Y:S01]  /*0360*/  IMAD.WIDE R8, R15, 0x4, R8 ;  /* 0x000000040f087825 */ /* 0x000fe200078e0208 */
[----:B------:R-:W3:Y:S04]  /*0370*/  @P0 LDG.E.EL R14, desc[UR4][R10.64] ;  /* 0x000000040a0e0981 */ /* 0x000ee8000c2e1900 */
[----:B------:R-:W4:Y:S04]  /*0380*/  @P0 LDG.E.EL R25, desc[UR4][R10.64] ;  /* 0x000000040a190981 */ /* 0x000f28000c2e1900 */
[----:B------:R-:W5:Y:S04]  /*0390*/  @P0 LDG.E.EL R24, desc[UR4][R10.64] ;  /* 0x000000040a180981 */ /* 0x000f68000c2e1900 */
[----:B------:R1:W4:Y:S01]  /*03a0*/  @P0 LDG.E.EL R0, desc[UR4][R10.64] ;  /* 0x000000040a000981 */ /* 0x000322000c2e1900 */
[----:B------:R-:W-:Y:S01]  /*03b0*/  IMAD R27, R27, 0x400, R28 ;  /* 0x000004001b1b7824 */ /* 0x000fe200078e021c */
[----:B------:R-:W-:-:S02]  /*03c0*/  ISETP.GE.AND P3, PT, R26, 0x80, PT ;  /* 0x000000801a00780c */ /* 0x000fc40003f66270 */
[----:B------:R-:W4:Y:S04]  /*03d0*/  @P1 LDG.E.EL R2, desc[UR4][R8.64] ;  /* 0x0000000408021981 */ /* 0x000f28000c2e1900 */
[----:B------:R-:W4:Y:S01]  /*03e0*/  @P1 LDG.E.EL R21, desc[UR4][R8.64] ;  /* 0x0000000408151981 */ /* 0x000f22000c2e1900 */
[----:B-1----:R-:W-:-:S03]  /*03f0*/  IMAD.WIDE R10, R23, 0x4, R4 ;  /* 0x00000004170a7825 */ /* 0x002fc600078e0204 */
[----:B------:R-:W4:Y:S01]  /*0400*/  @P1 LDG.E.EL R20, desc[UR4][R8.64] ;  /* 0x0000000408141981 */ /* 0x000f22000c2e1900 */
[----:B--2---:R-:W-:-:S03]  /*0410*/  IMAD.WIDE R26, R27, 0x4, R12 ;  /* 0x000000041b1a7825 */ /* 0x004fc600078e020c */
[----:B------:R1:W2:Y:S04]  /*0420*/  @P1 LDG.E.EL R3, desc[UR4][R8.64] ;  /* 0x0000000408031981 */ /* 0x0002a8000c2e1900 */
[----:B------:R1:W2:Y:S02]  /*0430*/  @!P2 LDG.E.128 R16, desc[UR4][R10.64] ;  /* 0x000000040a10a981 */ /* 0x0002a4000c1e1d00 */
[----:B01----:R-:W-:Y:S02]  /*0440*/  CS2R R8, SRZ ;  /* 0x0000000000087805 */ /* 0x003fe4000001ff00 */
[----:B------:R-:W-:-:S06]  /*0450*/  CS2R R10, SRZ ;  /* 0x00000000000a7805 */ /* 0x000fcc000001ff00 */
[----:B------:R0:W4:Y:S01]  /*0460*/  @P0 LDG.E.128 R8, desc[UR4][R26.64] ;  /* 0x000000041a080981 */ /* 0x000122000c1e1d00 */
[----:B------:R-:W-:-:S04]  /*0470*/  IMAD R29, R15, 0x400, R6 ;  /* 0x000004000f1d7824 */ /* 0x000fc800078e0206 */
[----:B------:R-:W-:Y:S01]  /*0480*/  IMAD.WIDE R28, R29, 0x4, R12 ;  /* 0x000000041d1c7825 */ /* 0x000fe200078e020c */
[----:B------:R-:W-:-:S03]  /*0490*/  CS2R R12, SRZ ;  /* 0x00000000000c7805 */ /* 0x000fc6000001ff00 */
[----:B0-----:R-:W-:Y:S01]  /*04a0*/  IMAD.WIDE R26, R7, 0x4, R4 ;  /* 0x00000004071a7825 */ /* 0x001fe200078e0204 */
[----:B------:R-:W-:Y:S02]  /*04b0*/  CS2R R4, SRZ ;  /* 0x0000000000047805 */ /* 0x000fe4000001ff00 */
[----:B------:R-:W-:-:S06]  /*04c0*/  CS2R R6, SRZ ;  /* 0x0000000000067805 */ /* 0x000fcc000001ff00 */
[----:B------:R0:W5:Y:S02]  /*04d0*/  @!P3 LDG.E.128 R4, desc[UR4][R26.64] ;  /* 0x000000041a04b981 */ /* 0x000164000c1e1d00 */
[----:B0-----:R-:W0:Y:S01]  /*04e0*/  LDC.64 R26, c[0x0][0x228] ;  /* 0x00008a00ff1a7b82 */ /* 0x001e220000000a00 */
[----:B---3--:R-:W-:Y:S02]  /*04f0*/  SEL R15, R14, RZ, P0 ;  /* 0x000000ff0e0f7207 */ /* 0x008fe40000000000 */
[----:B--2---:R-:W-:Y:S02]  /*0500*/  SEL R16, R16, RZ, !P2 ;  /* 0x000000ff10107207 */ /* 0x004fe40005000000 */
[----:B----4-:R-:W-:-:S05]  /*0510*/  SEL R8, R8, RZ, P0 ;  /* 0x000000ff08087207 */ /* 0x010fca0000000000 */
[----:B------:R-:W-:Y:S01]  /*0520*/  @P2 FADD R16, R8, R15 ;  /* 0x0000000f08102221 */ /* 0x000fe20000000000 */
[----:B------:R-:W-:-:S06]  /*0530*/  CS2R R14, SRZ ;  /* 0x00000000000e7805 */ /* 0x000fcc000001ff00 */
[----:B------:R-:W2:Y:S01]  /*0540*/  @P1 LDG.E.128 R12, desc[UR4][R28.64] ;  /* 0x000000041c0c1981 */ /* 0x000ea2000c1e1d00 */
[----:B------:R-:W-:Y:S01]  /*0550*/  SEL R9, R9, RZ, P0 ;  /* 0x000000ff09097207 */ /* 0x000fe20000000000 */
[----:B0-----:R-:W-:Y:S01]  /*0560*/  IMAD.WIDE R22, R22, 0x4, R26 ;  /* 0x0000000416167825 */ /* 0x001fe200078e021a */
[----:B------:R-:W-:Y:S02]  /*0570*/  SEL R8, R25, RZ, P0 ;  /* 0x000000ff19087207 */ /* 0x000fe40000000000 */
[----:B------:R-:W-:Y:S02]  /*0580*/  SEL R17, R17, RZ, !P2 ;  /* 0x000000ff11117207 */ /* 0x000fe40005000000 */
[----:B------:R-:W-:Y:S01]  /*0590*/  SEL R10, R10, RZ, P0 ;  /* 0x000000ff0a0a7207 */ /* 0x000fe20000000000 */
[----:B------:R-:W-:Y:S01]  /*05a0*/  @P2 FADD R17, R9, R8 ;  /* 0x0000000809112221 */ /* 0x000fe20000000000 */
[----:B------:R-:W-:Y:S02]  /*05b0*/  SEL R9, R2, RZ, P1 ;  /* 0x000000ff02097207 */ /* 0x000fe40000800000 */
[----:B------:R-:W-:-:S02]  /*05c0*/  SEL R8, R0, RZ, P0 ;  /* 0x000000ff00087207 */ /* 0x000fc40000000000 */
[----:B------:R-:W-:Y:S02]  /*05d0*/  SEL R2, R21, RZ, P1 ;  /* 0x000000ff15027207 */ /* 0x000fe40000800000 */
[----:B------:R-:W-:Y:S02]  /*05e0*/  SEL R11, R11, RZ, P0 ;  /* 0x000000ff0b0b7207 */ /* 0x000fe40000000000 */
[----:B-----5:R-:W-:Y:S02]  /*05f0*/  SEL R25, R24, RZ, P0 ;  /* 0x000000ff18197207 */ /* 0x020fe40000000000 */
[----:B------:R-:W-:Y:S02]  /*0600*/  SEL R21, R20, RZ, P1 ;  /* 0x000000ff14157207 */ /* 0x000fe40000800000 */
[----:B------:R-:W-:Y:S02]  /*0610*/  SEL R0, R3, RZ, P1 ;  /* 0x000000ff03007207 */ /* 0x000fe40000800000 */
[----:B------:R-:W-:Y:S01]  /*0620*/  SEL R18, R18, RZ, !P2 ;  /* 0x000000ff12127207 */ /* 0x000fe20005000000 */
[----:B------:R-:W-:Y:S01]  /*0630*/  @P2 FADD R18, R10, R25 ;  /* 0x000000190a122221 */ /* 0x000fe20000000000 */
[----:B------:R-:W-:Y:S01]  /*0640*/  SEL R19, R19, RZ, !P2 ;  /* 0x000000ff13137207 */ /* 0x000fe20005000000 */
[----:B------:R-:W-:Y:S01]  /*0650*/  @P2 FADD R19, R11, R8 ;  /* 0x000000080b132221 */ /* 0x000fe20000000000 */
[----:B------:R-:W-:-:S02]  /*0660*/  SEL R4, R4, RZ, !P3 ;  /* 0x000000ff04047207 */ /* 0x000fc40005800000 */
[----:B------:R-:W-:Y:S02]  /*0670*/  SEL R5, R5, RZ, !P3 ;  /* 0x000000ff05057207 */ /* 0x000fe40005800000 */
[----:B------:R-:W-:Y:S01]  /*0680*/  SEL R6, R6, RZ, !P3 ;  /* 0x000000ff06067207 */ /* 0x000fe20005800000 */
[----:B------:R-:W-:Y:S01]  /*0690*/  STG.E.128 desc[UR4][R22.64], R16 ;  /* 0x0000001016007986 */ /* 0x000fe2000c101d04 */
[----:B------:R-:W-:Y:S02]  /*06a0*/  SEL R7, R7, RZ, !P3 ;  /* 0x000000ff07077207 */ /* 0x000fe40005800000 */
[----:B--2---:R-:W-:Y:S02]  /*06b0*/  SEL R12, R12, RZ, P1 ;  /* 0x000000ff0c0c7207 */ /* 0x004fe40000800000 */
[----:B------:R-:W-:Y:S02]  /*06c0*/  SEL R13, R13, RZ, P1 ;  /* 0x000000ff0d0d7207 */ /* 0x000fe40000800000 */
[----:B------:R-:W-:Y:S01]  /*06d0*/  SEL R14, R14, RZ, P1 ;  /* 0x000000ff0e0e7207 */ /* 0x000fe20000800000 */
[----:B------:R-:W-:Y:S01]  /*06e0*/  @P3 FADD R4, R12, R9 ;  /* 0x000000090c043221 */ /* 0x000fe20000000000 */
[----:B------:R-:W-:Y:S01]  /*06f0*/  SEL R15, R15, RZ, P1 ;  /* 0x000000ff0f0f7207 */ /* 0x000fe20000800000 */
[----:B------:R-:W-:-:S02]  /*0700*/  @P3 FADD R5, R13, R2 ;  /* 0x000000020d053221 */ /* 0x000fc40000000000 */
[----:B------:R-:W-:Y:S02]  /*0710*/  @P3 FADD R6, R14, R21 ;  /* 0x000000150e063221 */ /* 0x000fe40000000000 */
[----:B------:R-:W-:-:S05]  /*0720*/  @P3 FADD R7, R15, R0 ;  /* 0x000000000f073221 */ /* 0x000fca0000000000 */
[----:B------:R-:W-:Y:S01]  /*0730*/  STG.E.128 desc[UR4][R22.64+0x800], R4 ;  /* 0x0008000416007986 */ /* 0x000fe2000c101d04 */
[----:B------:R-:W-:Y:S05]  /*0740*/  EXIT ;  /* 0x000000000000794d */ /* 0x000fea0003800000 */
.L_x_0:
[----:B------:R-:W-:-:S00]  /*0750*/  BRA `(.L_x_0) ;  /* 0xfffffffc00fc7947 */ /* 0x000fc0000383ffff */
[----:B------:R-:W-:-:S00]  /*0760*/  NOP ;  /* 0x0000000000007918 */ /* 0x000fc00000000000 */
        /* <DEDUP_REMOVED lines=9> */
.L_x_1:


//--------------------- .nv.constant0.triton_poi_fused_cat_11 --------------------------
	.section	.nv.constant0.triton_poi_fused_cat_11,"a",@progbits
	.sectionflags	@""
	.align	4
.nv.constant0.triton_poi_fused_cat_11:
	.zero		564
